	.headerflags	@"EF_CUDA_TEXMODE_UNIFIED EF_CUDA_64BIT_ADDRESS EF_CUDA_ACCELERATORS EF_CUDA_SM90 EF_CUDA_VIRTUAL_SM(EF_CUDA_SM90)"
	.elftype	@"ET_EXEC"


//--------------------- .nv.info                  --------------------------
	.section	.nv.info,"",@"SHT_CUDA_INFO"
	.align	4


	//----- nvinfo : EIATTR_REGCOUNT
	.align		4
        /*0000*/ 	.byte	0x04, 0x2f
        /*0002*/ 	.short	(.L_1 - .L_0)
	.align		4
.L_0:
        /*0004*/ 	.word	index@(triton_poi_fused_cat_convolution_31)
        /*0008*/ 	.word	0x00000028


	//----- nvinfo : EIATTR_MIN_STACK_SIZE
	.align		4
.L_1:
        /*000c*/ 	.byte	0x04, 0x12
        /*000e*/ 	.short	(.L_3 - .L_2)
	.align		4
.L_2:
        /*0010*/ 	.word	index@(triton_poi_fused_cat_convolution_31)
        /*0014*/ 	.word	0x00000000


	//----- nvinfo : EIATTR_FRAME_SIZE
	.align		4
.L_3:
        /*0018*/ 	.byte	0x04, 0x11
        /*001a*/ 	.short	(.L_5 - .L_4)
	.align		4
.L_4:
        /*001c*/ 	.word	index@(triton_poi_fused_cat_convolution_31)
        /*0020*/ 	.word	0x00000000


	//----- nvinfo : EIATTR_MIN_STACK_SIZE
	.align		4
.L_5:
        /*0024*/ 	.byte	0x04, 0x12
        /*0026*/ 	.short	(.L_7 - .L_6)
	.align		4
.L_6:
        /*0028*/ 	.word	index@(triton_poi_fused_cat_convolution_31)
        /*002c*/ 	.word	0x00000000
.L_7:


//--------------------- .nv.info.triton_poi_fused_cat_convolution_31 --------------------------
	.section	.nv.info.triton_poi_fused_cat_convolution_31,"",@"SHT_CUDA_INFO"
	.sectionflags	@""
	.align	4


	//----- nvinfo : EIATTR_CUDA_API_VERSION
	.align		4
        /*0000*/ 	.byte	0x04, 0x37
        /*0002*/ 	.short	(.L_9 - .L_8)
.L_8:
        /*0004*/ 	.word	0x0000007c


	//----- nvinfo : EIATTR_KPARAM_INFO
	.align		4
.L_9:
        /*0008*/ 	.byte	0x04, 0x17
        /*000a*/ 	.short	(.L_11 - .L_10)
.L_10:
        /*000c*/ 	.word	0x00000000
        /*0010*/ 	.short	0x0004
        /*0012*/ 	.short	0x001c
        /*0014*/ 	.byte	0x00, 0xf0, 0x11, 0x00


	//----- nvinfo : EIATTR_KPARAM_INFO
	.align		4
.L_11:
        /*0018*/ 	.byte	0x04, 0x17
        /*001a*/ 	.short	(.L_13 - .L_12)
.L_12:
        /*001c*/ 	.word	0x00000000
        /*0020*/ 	.short	0x0003
        /*0022*/ 	.short	0x0018
        /*0024*/ 	.byte	0x00, 0xf0, 0x11, 0x00


	//----- nvinfo : EIATTR_KPARAM_INFO
	.align		4
.L_13:
        /*0028*/ 	.byte	0x04, 0x17
        /*002a*/ 	.short	(.L_15 - .L_14)
.L_14:
        /*002c*/ 	.word	0x00000000
        /*0030*/ 	.short	0x0002
        /*0032*/ 	.short	0x0010
        /*0034*/ 	.byte	0x00, 0xf4, 0x21, 0x00


	//----- nvinfo : EIATTR_KPARAM_INFO
	.align		4
.L_15:
        /*0038*/ 	.byte	0x04, 0x17
        /*003a*/ 	.short	(.L_17 - .L_16)
.L_16:
        /*003c*/ 	.word	0x00000000
        /*0040*/ 	.short	0x0001
        /*0042*/ 	.short	0x0008
        /*0044*/ 	.byte	0x00, 0xf4, 0x21, 0x00


	//----- nvinfo : EIATTR_KPARAM_INFO
	.align		4
.L_17:
        /*0048*/ 	.byte	0x04, 0x17
        /*004a*/ 	.short	(.L_19 - .L_18)
.L_18:
        /*004c*/ 	.word	0x00000000
        /*0050*/ 	.short	0x0000
        /*0052*/ 	.short	0x0000
        /*0054*/ 	.byte	0x00, 0xf4, 0x21, 0x00


	//----- nvinfo : EIATTR_SPARSE_MMA_MASK
	.align		4
.L_19:
        /*0058*/ 	.byte	0x03, 0x50
        /*005a*/ 	.short	0x0000


	//----- nvinfo : EIATTR_MAXREG_COUNT
	.align		4
        /*005c*/ 	.byte	0x03, 0x1b
        /*005e*/ 	.short	0x00ff


	//----- nvinfo : EIATTR_EXIT_INSTR_OFFSETS
	.align		4
        /*0060*/ 	.byte	0x04, 0x1c
        /*0062*/ 	.short	(.L_21 - .L_20)


	//   ....[0]....
.L_20:
        /*0064*/ 	.word	0x000008e0


	//   ....[1]....
        /*0068*/ 	.word	0x00000900


	//----- nvinfo : EIATTR_REQNTID
	.align		4
.L_21:
        /*006c*/ 	.byte	0x04, 0x10
        /*006e*/ 	.short	(.L_23 - .L_22)
.L_22:
        /*0070*/ 	.word	0x00000100
        /*0074*/ 	.word	0x00000001
        /*0078*/ 	.word	0x00000001


	//----- nvinfo : EIATTR_CBANK_PARAM_SIZE
	.align		4
.L_23:
        /*007c*/ 	.byte	0x03, 0x19
        /*007e*/ 	.short	0x0020


	//----- nvinfo : EIATTR_PARAM_CBANK
	.align		4
        /*0080*/ 	.byte	0x04, 0x0a
        /*0082*/ 	.short	(.L_25 - .L_24)
	.align		4
.L_24:
        /*0084*/ 	.word	index@(.nv.constant0.triton_poi_fused_cat_convolution_31)
        /*0088*/ 	.short	0x0210
        /*008a*/ 	.short	0x0020


	//----- nvinfo : EIATTR_SW_WAR
	.align		4
.L_25:
        /*008c*/ 	.byte	0x04, 0x36
        /*008e*/ 	.short	(.L_27 - .L_26)
.L_26:
        /*0090*/ 	.word	0x00000008
.L_27:


//--------------------- .nv.callgraph             --------------------------
	.section	.nv.callgraph,"",@"SHT_CUDA_CALLGRAPH"
	.align	4
	.sectionentsize	8
	.align		4
        /*0000*/ 	.word	0x00000000
	.align		4
        /*0004*/ 	.word	0xffffffff
	.align		4
        /*0008*/ 	.word	0x00000000
	.align		4
        /*000c*/ 	.word	0xfffffffe
	.align		4
        /*0010*/ 	.word	0x00000000
	.align		4
        /*0014*/ 	.word	0xfffffffd
	.align		4
        /*0018*/ 	.word	0x00000000
	.align		4
        /*001c*/ 	.word	0xfffffffc


//--------------------- .text.triton_poi_fused_cat_convolution_31 --------------------------
	.section	.text.triton_poi_fused_cat_convolution_31,"ax",@progbits
	.sectionflags	@"SHF_BARRIERS=1"
	.align	128
        .global         triton_poi_fused_cat_convolution_31
        .type           triton_poi_fused_cat_convolution_31,@function
        .size           triton_poi_fused_cat_convolution_31,(.L_x_1 - triton_poi_fused_cat_convolution_31)
        .other          triton_poi_fused_cat_convolution_31,@"STO_CUDA_ENTRY STV_DEFAULT"
triton_poi_fused_cat_convolution_31:
.text.triton_poi_fused_cat_convolution_31:
[----:B------:R-:W0:Y:S01]  /*0000*/  LDC R1, c[0x0][0x28] ;  /* 0x00000a00ff017b82 */ /* 0x000e220000000800 */
[----:B------:R-:W1:Y:S07]  /*0010*/  S2R R24, SR_TID.X ;  /* 0x0000000000187919 */ /* 0x000e6e0000002100 */
[----:B------:R-:W2:Y:S01]  /*0020*/  LDC.64 R22, c[0x0][0x210] ;  /* 0x00008400ff167b82 */ /* 0x000ea20000000a00 */
[----:B------:R-:W-:Y:S02]  /*0030*/  CS2R R16, SRZ ;  /* 0x0000000000107805 */ /* 0x000fe4000001ff00 */
[----:B------:R-:W-:Y:S01]  /*0040*/  CS2R R18, SRZ ;  /* 0x0000000000127805 */ /* 0x000fe2000001ff00 */
[----:B------:R-:W3:Y:S01]  /*0050*/  S2R R28, SR_CTAID.Y ;  /* 0x00000000001c7919 */ /* 0x000ee20000002600 */
[----:B------:R-:W-:Y:S01]  /*0060*/  ULDC.64 UR6, c[0x0][0x208] ;  /* 0x0000820000067ab9 */ /* 0x000fe20000000a00 */
[----:B------:R-:W-:-:S02]  /*0070*/  CS2R R12, SRZ ;  /* 0x00000000000c7805 */ /* 0x000fc4000001ff00 */
[----:B------:R-:W-:Y:S01]  /*0080*/  CS2R R14, SRZ ;  /* 0x00000000000e7805 */ /* 0x000fe2000001ff00 */
[----:B------:R-:W4:Y:S01]  /*0090*/  S2R R26, SR_CTAID.X ;  /* 0x00000000001a7919 */ /* 0x000f220000002500 */
[----:B-1----:R-:W-:Y:S01]  /*00a0*/  IMAD.SHL.U32 R25, R24, 0x4, RZ ;  /* 0x0000000418197824 */ /* 0x002fe200078e00ff */
[----:B------:R-:W-:Y:S02]  /*00b0*/  SHF.R.U32.HI R27, RZ, 0x6, R24 ;  /* 0x00000006ff1b7819 */ /* 0x000fe40000011618 */
[--C-:B---3--:R-:W-:Y:S02]  /*00c0*/  SHF.R.S32.HI R0, RZ, 0x17, R28.reuse ;  /* 0x00000017ff007819 */ /* 0x108fe4000001141c */
[----:B------:R-:W-:Y:S02]  /*00d0*/  LOP3.LUT R3, R25, 0xfc, RZ, 0xc0, !PT ;  /* 0x000000fc19037812 */ /* 0x000fe400078ec0ff */
[----:B------:R-:W-:Y:S01]  /*00e0*/  SGXT R0, R0, 0x1 ;  /* 0x000000010000781a */ /* 0x000fe20000000200 */
[----:B----4-:R-:W-:Y:S01]  /*00f0*/  IMAD.SHL.U32 R26, R26, 0x10, RZ ;  /* 0x000000101a1a7824 */ /* 0x010fe200078e00ff */
[----:B------:R-:W-:-:S02]  /*0100*/  PRMT R3, R3, 0x6540, R28 ;  /* 0x0000654003037816 */ /* 0x000fc4000000001c */
[----:B------:R-:W-:Y:S02]  /*0110*/  SGXT.U32 R27, R27, 0x2 ;  /* 0x000000021b1b781a */ /* 0x000fe40000000000 */
[----:B------:R-:W-:Y:S02]  /*0120*/  LEA.HI R0, R0, R3, RZ, 0x8 ;  /* 0x0000000300007211 */ /* 0x000fe400078f40ff */
[----:B------:R-:W-:-:S03]  /*0130*/  LOP3.LUT R32, R26, 0xc, R27, 0xfe, !PT ;  /* 0x0000000c1a207812 */ /* 0x000fc600078efe1b */
[C---:B------:R-:W-:Y:S01]  /*0140*/  IMAD.SHL.U32 R2, R0.reuse, 0x40, RZ ;  /* 0x0000004000027824 */ /* 0x040fe200078e00ff */
[----:B------:R-:W-:Y:S02]  /*0150*/  LOP3.LUT R0, R0, 0xffffff00, RZ, 0xc0, !PT ;  /* 0xffffff0000007812 */ /* 0x000fe400078ec0ff */
[----:B------:R-:W-:Y:S02]  /*0160*/  ISETP.GE.AND P4, PT, R32, 0x40, PT ;  /* 0x000000402000780c */ /* 0x000fe40003f86270 */
[----:B------:R-:W-:-:S04]  /*0170*/  LOP3.LUT R2, R2, 0xffffc000, RZ, 0xc0, !PT ;  /* 0xffffc00002027812 */ /* 0x000fc800078ec0ff */
[----:B------:R-:W-:Y:S02]  /*0180*/  IADD3 R5, R2, R3, -R0 ;  /* 0x0000000302057210 */ /* 0x000fe40007ffe800 */
[----:B------:R-:W-:Y:S02]  /*0190*/  LOP3.LUT R2, R26, R27, RZ, 0xfc, !PT ;  /* 0x0000001b1a027212 */ /* 0x000fe400078efcff */
[----:B------:R-:W-:Y:S02]  /*01a0*/  LOP3.LUT R0, R26, 0x4, R27, 0xfe, !PT ;  /* 0x000000041a007812 */ /* 0x000fe400078efe1b */
[----:B------:R-:W-:Y:S02]  /*01b0*/  CS2R R8, SRZ ;  /* 0x0000000000087805 */ /* 0x000fe4000001ff00 */
[C---:B------:R-:W-:Y:S01]  /*01c0*/  ISETP.GE.AND P1, PT, R2.reuse, 0x40, PT ;  /* 0x000000400200780c */ /* 0x040fe20003f26270 */
[--C-:B------:R-:W-:Y:S01]  /*01d0*/  IMAD R2, R2, 0x100, R5.reuse ;  /* 0x0000010002027824 */ /* 0x100fe200078e0205 */
[C---:B------:R-:W-:Y:S01]  /*01e0*/  ISETP.GE.AND P2, PT, R0.reuse, 0x40, PT ;  /* 0x000000400000780c */ /* 0x040fe20003f46270 */
[----:B------:R-:W-:Y:S01]  /*01f0*/  IMAD R0, R0, 0x100, R5 ;  /* 0x0000010000007824 */ /* 0x000fe200078e0205 */
[----:B------:R-:W-:Y:S01]  /*0200*/  LOP3.LUT R3, R26, 0x8, R27, 0xfe, !PT ;  /* 0x000000081a037812 */ /* 0x000fe200078efe1b */
[----:B--2---:R-:W-:-:S03]  /*0210*/  IMAD.WIDE R30, R2, 0x4, R22 ;  /* 0x00000004021e7825 */ /* 0x004fc600078e0216 */
[----:B------:R-:W-:Y:S01]  /*0220*/  ISETP.GE.AND P3, PT, R3, 0x40, PT ;  /* 0x000000400300780c */ /* 0x000fe20003f66270 */
[----:B------:R-:W-:Y:S01]  /*0230*/  IMAD.WIDE R34, R0, 0x4, R22 ;  /* 0x0000000400227825 */ /* 0x000fe200078e0216 */
[----:B------:R-:W-:-:S03]  /*0240*/  CS2R R10, SRZ ;  /* 0x00000000000a7805 */ /* 0x000fc6000001ff00 */
[--C-:B------:R-:W-:Y:S01]  /*0250*/  IMAD R3, R3, 0x100, R5.reuse ;  /* 0x0000010003037824 */ /* 0x100fe200078e0205 */
[----:B------:R1:W2:Y:S01]  /*0260*/  @!P1 LDG.E.EL.128 R16, desc[UR6][R30.64] ;  /* 0x000000061e109981 */ /* 0x0002a2000c2e1d00 */
[----:B------:R-:W-:Y:S02]  /*0270*/  IMAD R32, R32, 0x100, R5 ;  /* 0x0000010020207824 */ /* 0x000fe400078e0205 */
[--C-:B------:R-:W-:Y:S01]  /*0280*/  IMAD.WIDE R20, R3, 0x4, R22.reuse ;  /* 0x0000000403147825 */ /* 0x100fe200078e0216 */
[----:B------:R-:W3:Y:S01]  /*0290*/  @!P2 LDG.E.EL.128 R12, desc[UR6][R34.64] ;  /* 0x00000006220ca981 */ /* 0x000ee2000c2e1d00 */
[----:B------:R-:W-:Y:S02]  /*02a0*/  CS2R R4, SRZ ;  /* 0x0000000000047805 */ /* 0x000fe4000001ff00 */
[----:B------:R-:W-:Y:S01]  /*02b0*/  CS2R R6, SRZ ;  /* 0x0000000000067805 */ /* 0x000fe2000001ff00 */
[----:B------:R-:W-:Y:S01]  /*02c0*/  IMAD.WIDE R22, R32, 0x4, R22 ;  /* 0x0000000420167825 */ /* 0x000fe200078e0216 */
[----:B------:R4:W5:Y:S04]  /*02d0*/  @!P3 LDG.E.EL.128 R8, desc[UR6][R20.64] ;  /* 0x000000061408b981 */ /* 0x000968000c2e1d00 */
[----:B------:R4:W3:Y:S01]  /*02e0*/  @!P4 LDG.E.EL.128 R4, desc[UR6][R22.64] ;  /* 0x000000061604c981 */ /* 0x0008e2000c2e1d00 */
[----:B------:R-:W4:Y:S01]  /*02f0*/  S2UR UR5, SR_CgaCtaId ;  /* 0x00000000000579c3 */ /* 0x000f220000008800 */
[----:B------:R-:W-:Y:S01]  /*0300*/  IMAD.SHL.U32 R29, R24, 0x40, RZ ;  /* 0x00000040181d7824 */ /* 0x000fe200078e00ff */
[----:B------:R-:W-:-:S04]  /*0310*/  UMOV UR4, 0x400 ;  /* 0x0000040000047882 */ /* 0x000fc80000000000 */
[----:B-1----:R-:W-:Y:S02]  /*0320*/  LOP3.LUT R30, R29, 0xfc0, RZ, 0xc0, !PT ;  /* 0x00000fc01d1e7812 */ /* 0x002fe400078ec0ff */
[----:B------:R-:W-:Y:S02]  /*0330*/  LOP3.LUT R31, R24, 0xfc, RZ, 0xc0, !PT ;  /* 0x000000fc181f7812 */ /* 0x000fe400078ec0ff */
[C---:B----4-:R-:W-:Y:S02]  /*0340*/  LOP3.LUT R20, R30.reuse, 0x10, RZ, 0xfc, !PT ;  /* 0x000000101e147812 */ /* 0x050fe400078efcff */
[C---:B------:R-:W-:Y:S02]  /*0350*/  LOP3.LUT R21, R30.reuse, 0x20, RZ, 0xfc, !PT ;  /* 0x000000201e157812 */ /* 0x040fe400078efcff */
[C---:B------:R-:W-:Y:S02]  /*0360*/  LOP3.LUT R27, R30.reuse, R27, RZ, 0xfc, !PT ;  /* 0x0000001b1e1b7212 */ /* 0x040fe400078efcff */
[----:B0-----:R-:W-:Y:S01]  /*0370*/  LOP3.LUT R23, R30, 0x30, RZ, 0xfc, !PT ;  /* 0x000000301e177812 */ /* 0x001fe200078efcff */
[----:B------:R-:W-:-:S06]  /*0380*/  UPRMT UR4, UR5, 0x654, UR4 ;  /* 0x0000065405047896 */ /* 0x000fcc0008000004 */
[----:B------:R-:W-:Y:S02]  /*0390*/  LEA.HI R30, R30, UR4, RZ, 0x1e ;  /* 0x000000041e1e7c11 */ /* 0x000fe4000f8ff0ff */
[----:B------:R-:W-:Y:S02]  /*03a0*/  LEA.HI R20, R20, UR4, RZ, 0x1e ;  /* 0x0000000414147c11 */ /* 0x000fe4000f8ff0ff */
[----:B------:R-:W-:Y:S01]  /*03b0*/  LEA.HI R22, R21, UR4, RZ, 0x1e ;  /* 0x0000000415167c11 */ /* 0x000fe2000f8ff0ff */
[----:B------:R-:W-:Y:S01]  /*03c0*/  VIADD R29, R31, UR4 ;  /* 0x000000041f1d7c36 */ /* 0x000fe20008000000 */
[----:B------:R-:W-:Y:S01]  /*03d0*/  LEA.HI R34, R23, UR4, RZ, 0x1e ;  /* 0x0000000417227c11 */ /* 0x000fe2000f8ff0ff */
[C---:B------:R-:W-:Y:S02]  /*03e0*/  IMAD R31, R27.reuse, 0x4, R30 ;  /* 0x000000041b1f7824 */ /* 0x040fe400078e021e */
[C---:B------:R-:W-:Y:S02]  /*03f0*/  IMAD R30, R27.reuse, 0x4, R20 ;  /* 0x000000041b1e7824 */ /* 0x040fe400078e0214 */
[----:B------:R-:W-:-:S02]  /*0400*/  IMAD R33, R27, 0x4, R22 ;  /* 0x000000041b217824 */ /* 0x000fc400078e0216 */
[----:B------:R-:W-:Y:S01]  /*0410*/  IMAD R27, R27, 0x4, R34 ;  /* 0x000000041b1b7824 */ /* 0x000fe200078e0222 */
[----:B------:R-:W-:-:S05]  /*0420*/  LOP3.LUT R36, R25, 0x3fc, RZ, 0xc0, !PT ;  /* 0x000003fc19247812 */ /* 0x000fca00078ec0ff */
[C---:B------:R-:W-:Y:S01]  /*0430*/  IMAD R29, R36.reuse, 0x4, R29 ;  /* 0x00000004241d7824 */ /* 0x040fe200078e021d */
[----:B------:R-:W-:-:S04]  /*0440*/  LOP3.LUT R34, R36, 0x400, RZ, 0xfc, !PT ;  /* 0x0000040024227812 */ /* 0x000fc800078efcff */
[----:B------:R-:W-:-:S04]  /*0450*/  SHF.R.U32.HI R34, RZ, 0x2, R34 ;  /* 0x00000002ff227819 */ /* 0x000fc80000011622 */
[----:B------:R-:W-:Y:S01]  /*0460*/  LOP3.LUT R34, R34, 0x1fc, RZ, 0xc0, !PT ;  /* 0x000001fc22227812 */ /* 0x000fe200078ec0ff */
[----:B--2---:R-:W-:Y:S04]  /*0470*/  STS [R31], R16 ;  /* 0x000000101f007388 */ /* 0x004fe80000000800 */
[----:B------:R-:W-:Y:S04]  /*0480*/  STS [R30+0x40], R17 ;  /* 0x000040111e007388 */ /* 0x000fe80000000800 */
[----:B------:R-:W-:Y:S04]  /*0490*/  STS [R33+0x80], R18 ;  /* 0x0000801221007388 */ /* 0x000fe80000000800 */
[----:B------:R-:W-:Y:S04]  /*04a0*/  STS [R27+0xc0], R19 ;  /* 0x0000c0131b007388 */ /* 0x000fe80000000800 */
[----:B---3--:R-:W-:Y:S04]  /*04b0*/  STS [R31+0x10], R12 ;  /* 0x0000100c1f007388 */ /* 0x008fe80000000800 */
[----:B------:R-:W-:Y:S04]  /*04c0*/  STS [R30+0x50], R13 ;  /* 0x0000500d1e007388 */ /* 0x000fe80000000800 */
[----:B------:R-:W-:Y:S04]  /*04d0*/  STS [R33+0x90], R14 ;  /* 0x0000900e21007388 */ /* 0x000fe80000000800 */
[----:B------:R-:W-:Y:S04]  /*04e0*/  STS [R27+0xd0], R15 ;  /* 0x0000d00f1b007388 */ /* 0x000fe80000000800 */
[----:B-----5:R-:W-:Y:S04]  /*04f0*/  STS [R31+0x20], R8 ;  /* 0x000020081f007388 */ /* 0x020fe80000000800 */
[----:B------:R-:W-:Y:S04]  /*0500*/  STS [R30+0x60], R9 ;  /* 0x000060091e007388 */ /* 0x000fe80000000800 */
[----:B------:R-:W-:Y:S04]  /*0510*/  STS [R33+0xa0], R10 ;  /* 0x0000a00a21007388 */ /* 0x000fe80000000800 */
[----:B------:R-:W-:Y:S04]  /*0520*/  STS [R27+0xe0], R11 ;  /* 0x0000e00b1b007388 */ /* 0x000fe80000000800 */
[----:B------:R0:W-:Y:S04]  /*0530*/  STS [R31+0x30], R4 ;  /* 0x000030041f007388 */ /* 0x0001e80000000800 */
[----:B------:R1:W-:Y:S04]  /*0540*/  STS [R30+0x70], R5 ;  /* 0x000070051e007388 */ /* 0x0003e80000000800 */
[----:B------:R2:W-:Y:S04]  /*0550*/  STS [R33+0xb0], R6 ;  /* 0x0000b00621007388 */ /* 0x0005e80000000800 */
[----:B------:R-:W-:Y:S01]  /*0560*/  STS [R27+0xf0], R7 ;  /* 0x0000f0071b007388 */ /* 0x000fe20000000800 */
[----:B------:R-:W-:Y:S01]  /*0570*/  BAR.SYNC.DEFER_BLOCKING 0x0 ;  /* 0x0000000000007b1d */ /* 0x000fe20000010000 */
[----:B0-----:R-:W-:-:S07]  /*0580*/  VIADD R31, R34, UR4 ;  /* 0x00000004221f7c36 */ /* 0x001fce0008000000 */
[----:B------:R-:W0:Y:S01]  /*0590*/  LDC.64 R34, c[0x0][0x218] ;  /* 0x00008600ff227b82 */ /* 0x000e220000000a00 */
[----:B------:R-:W-:Y:S01]  /*05a0*/  IMAD R37, R36, 0x4, R31 ;  /* 0x0000000424257824 */ /* 0x000fe200078e021f */
[----:B------:R-:W-:Y:S04]  /*05b0*/  LDS R20, [R29] ;  /* 0x000000001d147984 */ /* 0x000fe80000000800 */
[----:B------:R-:W-:Y:S04]  /*05c0*/  LDS R21, [R29+0x4] ;  /* 0x000004001d157984 */ /* 0x000fe80000000800 */
[----:B------:R-:W-:Y:S04]  /*05d0*/  LDS R22, [R29+0x8] ;  /* 0x000008001d167984 */ /* 0x000fe80000000800 */
[----:B------:R3:W4:Y:S01]  /*05e0*/  LDS R23, [R29+0xc] ;  /* 0x00000c001d177984 */ /* 0x0007220000000800 */
[----:B-1----:R-:W-:-:S02]  /*05f0*/  SHF.R.U32.HI R30, RZ, 0x2, R24 ;  /* 0x00000002ff1e7819 */ /* 0x002fc40000011618 */
[----:B--2---:R-:W-:Y:S01]  /*0600*/  LOP3.LUT R33, R26, 0xc, R25, 0xf8, !PT ;  /* 0x0000000c1a217812 */ /* 0x004fe200078ef819 */
[----:B------:R-:W-:Y:S04]  /*0610*/  LDS R24, [R37+0x1000] ;  /* 0x0010000025187984 */ /* 0x000fe80000000800 */
[----:B------:R-:W-:Y:S01]  /*0620*/  LDS R25, [R37+0x1004] ;  /* 0x0010040025197984 */ /* 0x000fe20000000800 */
[----:B---3--:R-:W-:-:S03]  /*0630*/  SGXT.U32 R29, R30, 0x6 ;  /* 0x000000061e1d781a */ /* 0x008fc60000000000 */
[----:B------:R-:W-:Y:S04]  /*0640*/  LDS R26, [R37+0x1008] ;  /* 0x00100800251a7984 */ /* 0x000fe80000000800 */
[----:B------:R1:W2:Y:S01]  /*0650*/  LDS R27, [R37+0x100c] ;  /* 0x00100c00251b7984 */ /* 0x0002a20000000800 */
[----:B------:R-:W-:Y:S02]  /*0660*/  PRMT R28, R29, 0x6540, R28 ;  /* 0x000065401d1c7816 */ /* 0x000fe4000000001c */
[----:B------:R-:W-:-:S03]  /*0670*/  ISETP.GE.AND P0, PT, R33, 0x40, PT ;  /* 0x000000402100780c */ /* 0x000fc60003f06270 */
[----:B------:R-:W-:Y:S01]  /*0680*/  IMAD R33, R28, 0x40, R33 ;  /* 0x000000401c217824 */ /* 0x000fe200078e0221 */
[----:B------:R-:W-:-:S03]  /*0690*/  LOP3.LUT R28, R36, 0x800, RZ, 0xfc, !PT ;  /* 0x00000800241c7812 */ /* 0x000fc600078efcff */
[----:B0-----:R-:W-:Y:S01]  /*06a0*/  IMAD.WIDE R30, R33, 0x4, R34 ;  /* 0x00000004211e7825 */ /* 0x001fe200078e0222 */
[----:B------:R-:W-:-:S04]  /*06b0*/  SHF.R.U32.HI R28, RZ, 0x2, R28 ;  /* 0x00000002ff1c7819 */ /* 0x000fc8000001161c */
[----:B------:R-:W-:Y:S01]  /*06c0*/  LOP3.LUT R28, R28, 0x2fc, RZ, 0xc0, !PT ;  /* 0x000002fc1c1c7812 */ /* 0x000fe200078ec0ff */
[----:B----4-:R0:W-:Y:S04]  /*06d0*/  @!P0 STG.E.128 desc[UR6][R30.64], R20 ;  /* 0x000000141e008986 */ /* 0x0101e8000c101d06 */
[----:B-1----:R-:W-:Y:S02]  /*06e0*/  VIADD R37, R28, UR4 ;  /* 0x000000041c257c36 */ /* 0x002fe40008000000 */
[----:B------:R-:W-:Y:S02]  /*06f0*/  VIADD R29, R33, 0x1000 ;  /* 0x00001000211d7836 */ /* 0x000fe40000000000 */
[----:B------:R-:W-:-:S05]  /*0700*/  IMAD R37, R36, 0x4, R37 ;  /* 0x0000000424257824 */ /* 0x000fca00078e0225 */
[----:B------:R-:W-:Y:S04]  /*0710*/  LDS R28, [R37+0x2000] ;  /* 0x00200000251c7984 */ /* 0x000fe80000000800 */
[----:B------:R-:W-:Y:S01]  /*0720*/  LDS R30, [R37+0x2008] ;  /* 0x00200800251e7984 */ /* 0x000fe20000000800 */
[----:B0-----:R-:W-:Y:S01]  /*0730*/  LOP3.LUT R20, R36, 0xc00, RZ, 0xfc, !PT ;  /* 0x00000c0024147812 */ /* 0x001fe200078efcff */
[----:B------:R-:W-:Y:S02]  /*0740*/  IMAD.WIDE R22, R29, 0x4, R34 ;  /* 0x000000041d167825 */ /* 0x000fe400078e0222 */
[----:B------:R-:W-:Y:S01]  /*0750*/  LDS R31, [R37+0x200c] ;  /* 0x00200c00251f7984 */ /* 0x000fe20000000800 */
[----:B------:R-:W-:-:S03]  /*0760*/  SHF.R.U32.HI R20, RZ, 0x2, R20 ;  /* 0x00000002ff147819 */ /* 0x000fc60000011614 */
[----:B------:R-:W0:Y:S01]  /*0770*/  LDS R29, [R37+0x2004] ;  /* 0x00200400251d7984 */ /* 0x000e220000000800 */
[----:B------:R-:W-:-:S05]  /*0780*/  LOP3.LUT R20, R20, 0x3fc, RZ, 0xc0, !PT ;  /* 0x000003fc14147812 */ /* 0x000fca00078ec0ff */
[----:B------:R-:W-:-:S04]  /*0790*/  VIADD R21, R20, UR4 ;  /* 0x0000000414157c36 */ /* 0x000fc80008000000 */
[----:B------:R-:W-:Y:S01]  /*07a0*/  IMAD R36, R36, 0x4, R21 ;  /* 0x0000000424247824 */ /* 0x000fe200078e0215 */
[----:B--2---:R1:W-:Y:S04]  /*07b0*/  @!P0 STG.E.128 desc[UR6][R22.64], R24 ;  /* 0x0000001816008986 */ /* 0x0043e8000c101d06 */
[----:B------:R-:W-:Y:S04]  /*07c0*/  LDS R20, [R36+0x3000] ;  /* 0x0030000024147984 */ /* 0x000fe80000000800 */
[----:B------:R-:W-:Y:S04]  /*07d0*/  LDS R21, [R36+0x3004] ;  /* 0x0030040024157984 */ /* 0x000fe80000000800 */
[----:B------:R-:W-:Y:S04]  /*07e0*/  LDS R22, [R36+0x3008] ;  /* 0x0030080024167984 */ /* 0x000fe80000000800 */
[----:B------:R2:W3:Y:S01]  /*07f0*/  LDS R23, [R36+0x300c] ;  /* 0x00300c0024177984 */ /* 0x0004e20000000800 */
[----:B-1----:R-:W2:Y:S01]  /*0800*/  LDC.64 R26, c[0x0][0x220] ;  /* 0x00008800ff1a7b82 */ /* 0x002ea20000000a00 */
[----:B------:R-:W-:-:S02]  /*0810*/  VIADD R25, R33, 0x2000 ;  /* 0x0000200021197836 */ /* 0x000fc40000000000 */
[----:B------:R-:W-:Y:S02]  /*0820*/  VIADD R33, R33, 0x3000 ;  /* 0x0000300021217836 */ /* 0x000fe40000000000 */
[----:B------:R-:W-:-:S04]  /*0830*/  IMAD.WIDE R24, R25, 0x4, R34 ;  /* 0x0000000419187825 */ /* 0x000fc800078e0222 */
[----:B------:R-:W-:Y:S01]  /*0840*/  IMAD.WIDE R34, R33, 0x4, R34 ;  /* 0x0000000421227825 */ /* 0x000fe200078e0222 */
[----:B0-----:R0:W-:Y:S03]  /*0850*/  @!P0 STG.E.128 desc[UR6][R24.64], R28 ;  /* 0x0000001c18008986 */ /* 0x0011e6000c101d06 */
[----:B--2---:R-:W-:-:S04]  /*0860*/  IMAD.WIDE R36, R2, 0x4, R26 ;  /* 0x0000000402247825 */ /* 0x004fc800078e021a */
[----:B0-----:R-:W-:-:S04]  /*0870*/  IMAD.WIDE R24, R0, 0x4, R26 ;  /* 0x0000000400187825 */ /* 0x001fc800078e021a */
[--C-:B------:R-:W-:Y:S01]  /*0880*/  IMAD.WIDE R2, R3, 0x4, R26.reuse ;  /* 0x0000000403027825 */ /* 0x100fe200078e021a */
[----:B---3--:R0:W-:Y:S04]  /*0890*/  @!P0 STG.E.128 desc[UR6][R34.64], R20 ;  /* 0x0000001422008986 */ /* 0x0081e8000c101d06 */
[----:B------:R0:W-:Y:S04]  /*08a0*/  @!P1 STG.E.128 desc[UR6][R36.64], R16 ;  /* 0x0000001024009986 */ /* 0x0001e8000c101d06 */
[----:B------:R0:W-:Y:S01]  /*08b0*/  @!P2 STG.E.128 desc[UR6][R24.64], R12 ;  /* 0x0000000c1800a986 */ /* 0x0001e2000c101d06 */
[----:B------:R-:W-:-:S03]  /*08c0*/  IMAD.WIDE R26, R32, 0x4, R26 ;  /* 0x00000004201a7825 */ /* 0x000fc600078e021a */
[----:B------:R0:W-:Y:S02]  /*08d0*/  @!P3 STG.E.128 desc[UR6][R2.64], R8 ;  /* 0x000000080200b986 */ /* 0x0001e4000c101d06 */
[----:B0-----:R-:W-:Y:S05]  /*08e0*/  @P4 EXIT ;  /* 0x000000000000494d */ /* 0x001fea0003800000 */
[----:B------:R-:W-:Y:S01]  /*08f0*/  STG.E.128 desc[UR6][R26.64], R4 ;  /* 0x000000041a007986 */ /* 0x000fe2000c101d06 */
[----:B------:R-:W-:Y:S05]  /*0900*/  EXIT ;  /* 0x000000000000794d */ /* 0x000fea0003800000 */
.L_x_0:
[----:B------:R-:W-:-:S00]  /*0910*/  BRA `(.L_x_0) ;  /* 0xfffffffc00fc7947 */ /* 0x000fc0000383ffff */
[----:B------:R-:W-:-:S00]  /*0920*/  NOP ;  /* 0x0000000000007918 */ /* 0x000fc00000000000 */
        /* <DEDUP_REMOVED lines=13> */
.L_x_1:


//--------------------- .nv.shared.triton_poi_fused_cat_convolution_31 --------------------------
	.section	.nv.shared.triton_poi_fused_cat_convolution_31,"aw",@nobits
	.sectionflags	@""
	.align	16
	.zero		1024


//--------------------- .nv.constant0.triton_poi_fused_cat_convolution_31 --------------------------
	.section	.nv.constant0.triton_poi_fused_cat_convolution_31,"a",@progbits
	.sectionflags	@""
	.align	4
.nv.constant0.triton_poi_fused_cat_convolution_31:
	.zero		560
